//
// Generated by NVIDIA NVVM Compiler
//
// Compiler Build ID: CL-36424714
// Cuda compilation tools, release 13.0, V13.0.88
// Based on NVVM 20.0.0
//

.version 9.0
.target sm_100
.address_size 64

	// .globl	_Z8myKernelv
.extern .func  (.param .b32 func_retval0) vprintf
(
	.param .b64 vprintf_param_0,
	.param .b64 vprintf_param_1
)
;
.global .align 1 .b8 $str[22] = {72, 101, 108, 108, 111, 32, 102, 114, 111, 109, 32, 116, 104, 114, 101, 97, 100, 32, 37, 100, 10};

.visible .entry _Z8myKernelv()
{
	.local .align 8 .b8 	__local_depot0[8];
	.reg .b64 	%SP;
	.reg .b64 	%SPL;
	.reg .b32 	%r<4>;
	.reg .b64 	%rd<5>;

	mov.u64 	%SPL, __local_depot0;
	cvta.local.u64 	%SP, %SPL;
	add.u64 	%rd1, %SP, 0;
	add.u64 	%rd2, %SPL, 0;
	mov.u32 	%r1, %tid.x;
	st.local.u32 	[%rd2], %r1;
	mov.u64 	%rd3, $str;
	cvta.global.u64 	%rd4, %rd3;
	{ // callseq 0, 0
	.param .b64 param0;
	st.param.b64 	[param0], %rd4;
	.param .b64 param1;
	st.param.b64 	[param1], %rd1;
	.param .b32 retval0;
	call.uni (retval0), 
	vprintf, 
	(
	param0, 
	param1
	);
	ld.param.b32 	%r2, [retval0];
	} // callseq 0
	ret;

}


// ===== COMPILED SASS (sm_100) =====

	.target	sm_100

	.elftype	@"ET_EXEC"


//--------------------- .note.nv.tkinfo           --------------------------
	.section	.note.nv.tkinfo,"",@"SHT_NOTE"
	.sectionflags	@"SHF_NOTE_NV_TKINFO"
	.tkinfo
        /*0018*/ 	.word	0x00000002
        /*0030*/ 	.string	""
        /*0030*/ 	.string	"ptxas"
        /*0030*/ 	.string	"Cuda compilation tools, release 13.0, V13.0.88"
        /*0030*/ 	.string	"Build cuda_13.0.r13.0/compiler.36424714_0"
        /*0030*/ 	.string	"-arch sm_100 -m 64 "



//--------------------- .note.nv.cuinfo           --------------------------
	.section	.note.nv.cuinfo,"",@"SHT_NOTE"
	.sectionflags	@"SHF_NOTE_NV_CUINFO"
        /*0018*/ 	.short	0x0002
        /*001a*/ 	.short	0x0064
        /*001c*/ 	.short	0x0082
	.zero		2


//--------------------- .nv.info                  --------------------------
	.section	.nv.info,"",@"SHT_CUDA_INFO"
	.align	4


	//----- nvinfo : EIATTR_REGCOUNT
	.align		4
        /*0000*/ 	.byte	0x04, 0x2f
        /*0002*/ 	.short	(.L_2 - .L_1)
	.align		4
.L_1:
        /*0004*/ 	.word	index@(_Z8myKernelv)
        /*0008*/ 	.word	0x00000018


	//----- nvinfo : EIATTR_FRAME_SIZE
	.align		4
.L_2:
        /*000c*/ 	.byte	0x04, 0x11
        /*000e*/ 	.short	(.L_4 - .L_3)
	.align		4
.L_3:
        /*0010*/ 	.word	index@(_Z8myKernelv)
        /*0014*/ 	.word	0x00000008


	//----- nvinfo : EIATTR_MIN_STACK_SIZE
	.align		4
.L_4:
        /*0018*/ 	.byte	0x04, 0x12
        /*001a*/ 	.short	(.L_6 - .L_5)
	.align		4
.L_5:
        /*001c*/ 	.word	index@(_Z8myKernelv)
        /*0020*/ 	.word	0x00000008
.L_6:


//--------------------- .nv.compat                --------------------------
	.section	.nv.compat,"",@"SHT_CUDA_COMPAT_INFO"
	.align	4
        /*0000*/ 	.byte	0x02, 0x09, 0x00, 0x00, 0x02, 0x02, 0x01, 0x00, 0x02, 0x05, 0x05, 0x00, 0x03, 0x07, 0x01, 0x01
        /*0010*/ 	.byte	0x02, 0x03, 0x00, 0x00, 0x02, 0x06, 0x01, 0x00, 0x04, 0x0b, 0x08, 0x00, 0x09, 0x00, 0x00, 0x00
        /*0020*/ 	.byte	0x00, 0x00, 0x00, 0x00


//--------------------- .nv.info._Z8myKernelv     --------------------------
	.section	.nv.info._Z8myKernelv,"",@"SHT_CUDA_INFO"
	.sectionflags	@""
	.align	4


	//----- nvinfo : EIATTR_CUDA_API_VERSION
	.align		4
        /*0000*/ 	.byte	0x04, 0x37
        /*0002*/ 	.short	(.L_8 - .L_7)
.L_7:
        /*0004*/ 	.word	0x00000082


	//----- nvinfo : EIATTR_SPARSE_MMA_MASK
	.align		4
.L_8:
        /*0008*/ 	.byte	0x03, 0x50
        /*000a*/ 	.short	0x0000


	//----- nvinfo : EIATTR_MAXREG_COUNT
	.align		4
        /*000c*/ 	.byte	0x03, 0x1b
        /*000e*/ 	.short	0x00ff


	//----- nvinfo : EIATTR_EXTERNS
	.align		4
        /*0010*/ 	.byte	0x04, 0x0f
        /*0012*/ 	.short	(.L_10 - .L_9)


	//   ....[0]....
	.align		4
.L_9:
        /*0014*/ 	.word	index@(vprintf)


	//----- nvinfo : EIATTR_MERCURY_ISA_VERSION
	.align		4
.L_10:
        /*0018*/ 	.byte	0x03, 0x5f
        /*001a*/ 	.short	0x0101


	//----- nvinfo : EIATTR_VRC_CTA_INIT_COUNT
	.align		4
        /*001c*/ 	.byte	0x02, 0x4a
	.zero		1
	.zero		1


	//----- nvinfo : EIATTR_SYSCALL_OFFSETS
	.align		4
        /*0020*/ 	.byte	0x04, 0x46
        /*0022*/ 	.short	(.L_12 - .L_11)


	//   ....[0]....
.L_11:
        /*0024*/ 	.word	0x000000e0


	//----- nvinfo : EIATTR_EXIT_INSTR_OFFSETS
	.align		4
.L_12:
        /*0028*/ 	.byte	0x04, 0x1c
        /*002a*/ 	.short	(.L_14 - .L_13)


	//   ....[0]....
.L_13:
        /*002c*/ 	.word	0x000000f0


	//----- nvinfo : EIATTR_SW_WAR
	.align		4
.L_14:
        /*0030*/ 	.byte	0x04, 0x36
        /*0032*/ 	.short	(.L_16 - .L_15)
.L_15:
        /*0034*/ 	.word	0x00000008
.L_16:


//--------------------- .nv.callgraph             --------------------------
	.section	.nv.callgraph,"",@"SHT_CUDA_CALLGRAPH"
	.align	4
	.sectionentsize	8
	.align		4
        /*0000*/ 	.word	0x00000000
	.align		4
        /*0004*/ 	.word	0xffffffff
	.align		4
        /*0008*/ 	.word	index@(_Z8myKernelv)
	.align		4
        /*000c*/ 	.word	index@(vprintf)
	.align		4
        /*0010*/ 	.word	0x00000000
	.align		4
        /*0014*/ 	.word	0xfffffffe
	.align		4
        /*0018*/ 	.word	0x00000000
	.align		4
        /*001c*/ 	.word	0xfffffffd
	.align		4
        /*0020*/ 	.word	0x00000000
	.align		4
        /*0024*/ 	.word	0xfffffffc


//--------------------- .nv.constant4             --------------------------
	.section	.nv.constant4,"a",@progbits
	.align	8
	.align		8
.nv.constant4:
        /*0000*/ 	.dword	vprintf
	.align		8
        /*0008*/ 	.dword	$str


//--------------------- .text._Z8myKernelv        --------------------------
	.section	.text._Z8myKernelv,"ax",@progbits
	.align	128
        .global         _Z8myKernelv
        .type           _Z8myKernelv,@function
        .size           _Z8myKernelv,(.L_x_2 - _Z8myKernelv)
        .other          _Z8myKernelv,@"STO_CUDA_ENTRY STV_DEFAULT"
_Z8myKernelv:
.text._Z8myKernelv:
[----:B------:R-:W0:Y:S01]  /*0000*/  LDC R1, c[0x0][0x37c] ;  /* 0x0000df00ff017b82 */ /* 0x000e220000000800 */
[----:B------:R-:W1:Y:S01]  /*0010*/  S2R R8, SR_TID.X ;  /* 0x0000000000087919 */ /* 0x000e620000002100 */
[----:B0-----:R-:W-:Y:S01]  /*0020*/  VIADD R1, R1, 0xfffffff8 ;  /* 0xfffffff801017836 */ /* 0x001fe20000000000 */
[----:B------:R-:W-:Y:S01]  /*0030*/  MOV R0, 0x0 ;  /* 0x0000000000007802 */ /* 0x000fe20000000f00 */
[----:B------:R-:W0:Y:S04]  /*0040*/  LDCU UR4, c[0x0][0x2f8] ;  /* 0x00005f00ff0477ac */ /* 0x000e280008000800 */
[----:B------:R2:W3:Y:S01]  /*0050*/  LDC.64 R2, c[0x4][R0] ;  /* 0x0100000000027b82 */ /* 0x0004e20000000a00 */
[----:B------:R-:W4:Y:S01]  /*0060*/  LDCU.64 UR6, c[0x4][0x8] ;  /* 0x01000100ff0677ac */ /* 0x000f220008000a00 */
[----:B------:R-:W5:Y:S01]  /*0070*/  LDCU UR5, c[0x0][0x2fc] ;  /* 0x00005f80ff0577ac */ /* 0x000f620008000800 */
[----:B0-----:R-:W-:Y:S01]  /*0080*/  IADD3 R6, P0, PT, R1, UR4, RZ ;  /* 0x0000000401067c10 */ /* 0x001fe2000ff1e0ff */
[----:B----4-:R-:W-:Y:S01]  /*0090*/  IMAD.U32 R4, RZ, RZ, UR6 ;  /* 0x00000006ff047e24 */ /* 0x010fe2000f8e00ff */
[----:B------:R-:W-:-:S03]  /*00a0*/  MOV R5, UR7 ;  /* 0x0000000700057c02 */ /* 0x000fc60008000f00 */
[----:B-----5:R-:W-:Y:S01]  /*00b0*/  IMAD.X R7, RZ, RZ, UR5, P0 ;  /* 0x00000005ff077e24 */ /* 0x020fe200080e06ff */
[----:B-1----:R2:W-:Y:S07]  /*00c0*/  STL [R1], R8 ;  /* 0x0000000801007387 */ /* 0x0025ee0000100800 */
[----:B------:R-:W-:-:S07]  /*00d0*/  LEPC R20, `(.L_x_0) ;  /* 0x000000001014794e */ /* 0x000fce0000000000 */
[----:B--23--:R-:W-:Y:S05]  /*00e0*/  CALL.ABS.NOINC R2 ;  /* 0x0000000002007343 */ /* 0x00cfea0003c00000 */
.L_x_0:
[----:B------:R-:W-:Y:S05]  /*00f0*/  EXIT ;  /* 0x000000000000794d */ /* 0x000fea0003800000 */
.L_x_1:
[----:B------:R-:W-:-:S00]  /*0100*/  BRA `(.L_x_1) ;  /* 0xfffffffc00fc7947 */ /* 0x000fc0000383ffff */
[----:B------:R-:W-:-:S00]  /*0110*/  NOP ;  /* 0x0000000000007918 */ /* 0x000fc00000000000 */
        /* <DEDUP_REMOVED lines=14> */
.L_x_2:


//--------------------- .nv.global.init           --------------------------
	.section	.nv.global.init,"aw",@progbits
.nv.global.init:
	.type		$str,@object
	.size		$str,(.L_0 - $str)
$str:
        /*0000*/ 	.byte	0x48, 0x65, 0x6c, 0x6c, 0x6f, 0x20, 0x66, 0x72, 0x6f, 0x6d, 0x20, 0x74, 0x68, 0x72, 0x65, 0x61
        /*0010*/ 	.byte	0x64, 0x20, 0x25, 0x64, 0x0a, 0x00
.L_0:


//--------------------- .nv.shared.reserved.0     --------------------------
	.section	.nv.shared.reserved.0,"aw",@nobits
	.weak		__nv_reservedSMEM_offset_0_alias
	.size		__nv_reservedSMEM_offset_0_alias, 0, 64
	.other		__nv_reservedSMEM_offset_0_alias,@"STO_CUDA_RESERVED_SHARED STV_DEFAULT"
__nv_reservedSMEM_offset_0_alias:
	.zero		0
	.zero		64


//--------------------- .nv.constant0._Z8myKernelv --------------------------
	.section	.nv.constant0._Z8myKernelv,"a",@progbits
	.sectionflags	@""
	.align	4
.nv.constant0._Z8myKernelv:
	.zero		896


//--------------------- SYMBOLS --------------------------

	.type		.nv.reservedSmem.offset0,@object
	.size		.nv.reservedSmem.offset0,0x4
	.type		vprintf,@function
